//
// Generated by NVIDIA NVVM Compiler
//
// Compiler Build ID: CL-36424714
// Cuda compilation tools, release 13.0, V13.0.88
// Based on NVVM 20.0.0
//

.version 9.0
.target sm_100
.address_size 64

	// .globl	_Z6kernelPfli

.visible .entry _Z6kernelPfli(
	.param .u64 .ptr .align 1 _Z6kernelPfli_param_0,
	.param .u64 _Z6kernelPfli_param_1,
	.param .u32 _Z6kernelPfli_param_2
)
{
	.reg .pred 	%p<2>;
	.reg .b32 	%r<6>;
	.reg .b32 	%f<2>;
	.reg .b64 	%rd<7>;

	ld.param.u64 	%rd2, [_Z6kernelPfli_param_0];
	ld.param.u64 	%rd3, [_Z6kernelPfli_param_1];
	mov.u32 	%r1, %ctaid.x;
	mov.u32 	%r2, %ntid.x;
	mov.u32 	%r3, %tid.x;
	mad.lo.s32 	%r4, %r1, %r2, %r3;
	cvt.s64.s32 	%rd1, %r4;
	setp.le.s64 	%p1, %rd3, %rd1;
	@%p1 bra 	$L__BB0_2;
	cvt.u32.u64 	%r5, %rd1;
	cvta.to.global.u64 	%rd4, %rd2;
	cvt.rn.f32.s32 	%f1, %r5;
	shl.b64 	%rd5, %rd1, 2;
	add.s64 	%rd6, %rd4, %rd5;
	st.global.f32 	[%rd6], %f1;
$L__BB0_2:
	ret;

}


// ===== COMPILED SASS (sm_100) =====

	.target	sm_100

	.elftype	@"ET_EXEC"


//--------------------- .note.nv.tkinfo           --------------------------
	.section	.note.nv.tkinfo,"",@"SHT_NOTE"
	.sectionflags	@"SHF_NOTE_NV_TKINFO"
	.tkinfo
        /*0018*/ 	.word	0x00000002
        /*0030*/ 	.string	""
        /*0030*/ 	.string	"ptxas"
        /*0030*/ 	.string	"Cuda compilation tools, release 13.0, V13.0.88"
        /*0030*/ 	.string	"Build cuda_13.0.r13.0/compiler.36424714_0"
        /*0030*/ 	.string	"-arch sm_100 -m 64 "



//--------------------- .note.nv.cuinfo           --------------------------
	.section	.note.nv.cuinfo,"",@"SHT_NOTE"
	.sectionflags	@"SHF_NOTE_NV_CUINFO"
        /*0018*/ 	.short	0x0002
        /*001a*/ 	.short	0x0064
        /*001c*/ 	.short	0x0082
	.zero		2


//--------------------- .nv.info                  --------------------------
	.section	.nv.info,"",@"SHT_CUDA_INFO"
	.align	4


	//----- nvinfo : EIATTR_REGCOUNT
	.align		4
        /*0000*/ 	.byte	0x04, 0x2f
        /*0002*/ 	.short	(.L_1 - .L_0)
	.align		4
.L_0:
        /*0004*/ 	.word	index@(_Z6kernelPfli)
        /*0008*/ 	.word	0x00000008


	//----- nvinfo : EIATTR_FRAME_SIZE
	.align		4
.L_1:
        /*000c*/ 	.byte	0x04, 0x11
        /*000e*/ 	.short	(.L_3 - .L_2)
	.align		4
.L_2:
        /*0010*/ 	.word	index@(_Z6kernelPfli)
        /*0014*/ 	.word	0x00000000


	//----- nvinfo : EIATTR_MIN_STACK_SIZE
	.align		4
.L_3:
        /*0018*/ 	.byte	0x04, 0x12
        /*001a*/ 	.short	(.L_5 - .L_4)
	.align		4
.L_4:
        /*001c*/ 	.word	index@(_Z6kernelPfli)
        /*0020*/ 	.word	0x00000000
.L_5:


//--------------------- .nv.compat                --------------------------
	.section	.nv.compat,"",@"SHT_CUDA_COMPAT_INFO"
	.align	4
        /*0000*/ 	.byte	0x02, 0x09, 0x00, 0x00, 0x02, 0x02, 0x01, 0x00, 0x02, 0x05, 0x05, 0x00, 0x03, 0x07, 0x01, 0x01
        /*0010*/ 	.byte	0x02, 0x03, 0x00, 0x00, 0x02, 0x06, 0x01, 0x00, 0x04, 0x0b, 0x08, 0x00, 0x09, 0x00, 0x00, 0x00
        /*0020*/ 	.byte	0x00, 0x00, 0x00, 0x00


//--------------------- .nv.info._Z6kernelPfli    --------------------------
	.section	.nv.info._Z6kernelPfli,"",@"SHT_CUDA_INFO"
	.sectionflags	@""
	.align	4


	//----- nvinfo : EIATTR_CUDA_API_VERSION
	.align		4
        /*0000*/ 	.byte	0x04, 0x37
        /*0002*/ 	.short	(.L_7 - .L_6)
.L_6:
        /*0004*/ 	.word	0x00000082


	//----- nvinfo : EIATTR_KPARAM_INFO
	.align		4
.L_7:
        /*0008*/ 	.byte	0x04, 0x17
        /*000a*/ 	.short	(.L_9 - .L_8)
.L_8:
        /*000c*/ 	.word	0x00000000
        /*0010*/ 	.short	0x0002
        /*0012*/ 	.short	0x0010
        /*0014*/ 	.byte	0x00, 0xf0, 0x11, 0x00


	//----- nvinfo : EIATTR_KPARAM_INFO
	.align		4
.L_9:
        /*0018*/ 	.byte	0x04, 0x17
        /*001a*/ 	.short	(.L_11 - .L_10)
.L_10:
        /*001c*/ 	.word	0x00000000
        /*0020*/ 	.short	0x0001
        /*0022*/ 	.short	0x0008
        /*0024*/ 	.byte	0x00, 0xf0, 0x21, 0x00


	//----- nvinfo : EIATTR_KPARAM_INFO
	.align		4
.L_11:
        /*0028*/ 	.byte	0x04, 0x17
        /*002a*/ 	.short	(.L_13 - .L_12)
.L_12:
        /*002c*/ 	.word	0x00000000
        /*0030*/ 	.short	0x0000
        /*0032*/ 	.short	0x0000
        /*0034*/ 	.byte	0x00, 0xf5, 0x21, 0x00


	//----- nvinfo : EIATTR_SPARSE_MMA_MASK
	.align		4
.L_13:
        /*0038*/ 	.byte	0x03, 0x50
        /*003a*/ 	.short	0x0000


	//----- nvinfo : EIATTR_MAXREG_COUNT
	.align		4
        /*003c*/ 	.byte	0x03, 0x1b
        /*003e*/ 	.short	0x00ff


	//----- nvinfo : EIATTR_MERCURY_ISA_VERSION
	.align		4
        /*0040*/ 	.byte	0x03, 0x5f
        /*0042*/ 	.short	0x0101


	//----- nvinfo : EIATTR_VRC_CTA_INIT_COUNT
	.align		4
        /*0044*/ 	.byte	0x02, 0x4a
	.zero		1
	.zero		1


	//----- nvinfo : EIATTR_EXIT_INSTR_OFFSETS
	.align		4
        /*0048*/ 	.byte	0x04, 0x1c
        /*004a*/ 	.short	(.L_15 - .L_14)


	//   ....[0]....
.L_14:
        /*004c*/ 	.word	0x00000090


	//   ....[1]....
        /*0050*/ 	.word	0x00000100


	//----- nvinfo : EIATTR_CBANK_PARAM_SIZE
	.align		4
.L_15:
        /*0054*/ 	.byte	0x03, 0x19
        /*0056*/ 	.short	0x0014


	//----- nvinfo : EIATTR_PARAM_CBANK
	.align		4
        /*0058*/ 	.byte	0x04, 0x0a
        /*005a*/ 	.short	(.L_17 - .L_16)
	.align		4
.L_16:
        /*005c*/ 	.word	index@(.nv.constant0._Z6kernelPfli)
        /*0060*/ 	.short	0x0380
        /*0062*/ 	.short	0x0014


	//----- nvinfo : EIATTR_SW_WAR
	.align		4
.L_17:
        /*0064*/ 	.byte	0x04, 0x36
        /*0066*/ 	.short	(.L_19 - .L_18)
.L_18:
        /*0068*/ 	.word	0x00000008
.L_19:


//--------------------- .nv.callgraph             --------------------------
	.section	.nv.callgraph,"",@"SHT_CUDA_CALLGRAPH"
	.align	4
	.sectionentsize	8
	.align		4
        /*0000*/ 	.word	0x00000000
	.align		4
        /*0004*/ 	.word	0xffffffff
	.align		4
        /*0008*/ 	.word	0x00000000
	.align		4
        /*000c*/ 	.word	0xfffffffe
	.align		4
        /*0010*/ 	.word	0x00000000
	.align		4
        /*0014*/ 	.word	0xfffffffd
	.align		4
        /*0018*/ 	.word	0x00000000
	.align		4
        /*001c*/ 	.word	0xfffffffc


//--------------------- .text._Z6kernelPfli       --------------------------
	.section	.text._Z6kernelPfli,"ax",@progbits
	.align	128
        .global         _Z6kernelPfli
        .type           _Z6kernelPfli,@function
        .size           _Z6kernelPfli,(.L_x_1 - _Z6kernelPfli)
        .other          _Z6kernelPfli,@"STO_CUDA_ENTRY STV_DEFAULT"
_Z6kernelPfli:
.text._Z6kernelPfli:
[----:B------:R-:W-:Y:S01]  /*0000*/  LDC R1, c[0x0][0x37c] ;  /* 0x0000df00ff017b82 */ /* 0x000fe20000000800 */
[----:B------:R-:W0:Y:S07]  /*0010*/  S2R R3, SR_TID.X ;  /* 0x0000000000037919 */ /* 0x000e2e0000002100 */
[----:B------:R-:W0:Y:S01]  /*0020*/  S2UR UR4, SR_CTAID.X ;  /* 0x00000000000479c3 */ /* 0x000e220000002500 */
[----:B------:R-:W1:Y:S07]  /*0030*/  LDCU.64 UR6, c[0x0][0x388] ;  /* 0x00007100ff0677ac */ /* 0x000e6e0008000a00 */
[----:B------:R-:W0:Y:S02]  /*0040*/  LDC R0, c[0x0][0x360] ;  /* 0x0000d800ff007b82 */ /* 0x000e240000000800 */
[----:B0-----:R-:W-:-:S05]  /*0050*/  IMAD R0, R0, UR4, R3 ;  /* 0x0000000400007c24 */ /* 0x001fca000f8e0203 */
[----:B-1----:R-:W-:Y:S02]  /*0060*/  ISETP.GE.U32.AND P0, PT, R0, UR6, PT ;  /* 0x0000000600007c0c */ /* 0x002fe4000bf06070 */
[----:B------:R-:W-:-:S04]  /*0070*/  SHF.R.S32.HI R3, RZ, 0x1f, R0 ;  /* 0x0000001fff037819 */ /* 0x000fc80000011400 */
[----:B------:R-:W-:-:S13]  /*0080*/  ISETP.GE.AND.EX P0, PT, R3, UR7, PT, P0 ;  /* 0x0000000703007c0c */ /* 0x000fda000bf06300 */
[----:B------:R-:W-:Y:S05]  /*0090*/  @P0 EXIT ;  /* 0x000000000000094d */ /* 0x000fea0003800000 */
[----:B------:R-:W0:Y:S01]  /*00a0*/  LDCU.64 UR6, c[0x0][0x380] ;  /* 0x00007000ff0677ac */ /* 0x000e220008000a00 */
[----:B------:R-:W-:Y:S01]  /*00b0*/  I2FP.F32.S32 R5, R0 ;  /* 0x0000000000057245 */ /* 0x000fe20000201400 */
[----:B------:R-:W1:Y:S01]  /*00c0*/  LDCU.64 UR4, c[0x0][0x358] ;  /* 0x00006b00ff0477ac */ /* 0x000e620008000a00 */
[----:B0-----:R-:W-:-:S04]  /*00d0*/  LEA R2, P0, R0, UR6, 0x2 ;  /* 0x0000000600027c11 */ /* 0x001fc8000f8010ff */
[----:B------:R-:W-:-:S05]  /*00e0*/  LEA.HI.X R3, R0, UR7, R3, 0x2, P0 ;  /* 0x0000000700037c11 */ /* 0x000fca00080f1403 */
[----:B-1----:R-:W-:Y:S01]  /*00f0*/  STG.E desc[UR4][R2.64], R5 ;  /* 0x0000000502007986 */ /* 0x002fe2000c101904 */
[----:B------:R-:W-:Y:S05]  /*0100*/  EXIT ;  /* 0x000000000000794d */ /* 0x000fea0003800000 */
.L_x_0:
[----:B------:R-:W-:-:S00]  /*0110*/  BRA `(.L_x_0) ;  /* 0xfffffffc00fc7947 */ /* 0x000fc0000383ffff */
[----:B------:R-:W-:-:S00]  /*0120*/  NOP ;  /* 0x0000000000007918 */ /* 0x000fc00000000000 */
        /* <DEDUP_REMOVED lines=13> */
.L_x_1:


//--------------------- .nv.shared.reserved.0     --------------------------
	.section	.nv.shared.reserved.0,"aw",@nobits
	.weak		__nv_reservedSMEM_offset_0_alias
	.size		__nv_reservedSMEM_offset_0_alias, 0, 64
	.other		__nv_reservedSMEM_offset_0_alias,@"STO_CUDA_RESERVED_SHARED STV_DEFAULT"
__nv_reservedSMEM_offset_0_alias:
	.zero		0
	.zero		64


//--------------------- .nv.constant0._Z6kernelPfli --------------------------
	.section	.nv.constant0._Z6kernelPfli,"a",@progbits
	.sectionflags	@""
	.align	4
.nv.constant0._Z6kernelPfli:
	.zero		916


//--------------------- SYMBOLS --------------------------

	.type		.nv.reservedSmem.offset0,@object
	.size		.nv.reservedSmem.offset0,0x4
